	.headerflags	@"EF_CUDA_TEXMODE_UNIFIED EF_CUDA_64BIT_ADDRESS EF_CUDA_ACCELERATORS EF_CUDA_SM90 EF_CUDA_VIRTUAL_SM(EF_CUDA_SM90)"
	.elftype	@"ET_EXEC"


//--------------------- .nv.info                  --------------------------
	.section	.nv.info,"",@"SHT_CUDA_INFO"
	.align	4


	//----- nvinfo : EIATTR_REGCOUNT
	.align		4
        /*0000*/ 	.byte	0x04, 0x2f
        /*0002*/ 	.short	(.L_3 - .L_2)
	.align		4
.L_2:
        /*0004*/ 	.word	index@(triton_poi_fused__native_batch_norm_legit_no_training_cat_relu_61)
        /*0008*/ 	.word	0x00000038


	//----- nvinfo : EIATTR_MIN_STACK_SIZE
	.align		4
.L_3:
        /*000c*/ 	.byte	0x04, 0x12
        /*000e*/ 	.short	(.L_5 - .L_4)
	.align		4
.L_4:
        /*0010*/ 	.word	index@(triton_poi_fused__native_batch_norm_legit_no_training_cat_relu_61)
        /*0014*/ 	.word	0x00000000


	//----- nvinfo : EIATTR_FRAME_SIZE
	.align		4
.L_5:
        /*0018*/ 	.byte	0x04, 0x11
        /*001a*/ 	.short	(.L_7 - .L_6)
	.align		4
.L_6:
        /*001c*/ 	.word	index@(triton_poi_fused__native_batch_norm_legit_no_training_cat_relu_61)
        /*0020*/ 	.word	0x00000000


	//----- nvinfo : EIATTR_MIN_STACK_SIZE
	.align		4
.L_7:
        /*0024*/ 	.byte	0x04, 0x12
        /*0026*/ 	.short	(.L_9 - .L_8)
	.align		4
.L_8:
        /*0028*/ 	.word	index@(triton_poi_fused__native_batch_norm_legit_no_training_cat_relu_61)
        /*002c*/ 	.word	0x00000000
.L_9:


//--------------------- .nv.info.triton_poi_fused__native_batch_norm_legit_no_training_cat_relu_61 --------------------------
	.section	.nv.info.triton_poi_fused__native_batch_norm_legit_no_training_cat_relu_61,"",@"SHT_CUDA_INFO"
	.sectionflags	@""
	.align	4


	//----- nvinfo : EIATTR_CUDA_API_VERSION
	.align		4
        /*0000*/ 	.byte	0x04, 0x37
        /*0002*/ 	.short	(.L_11 - .L_10)
.L_10:
        /*0004*/ 	.word	0x0000007c


	//----- nvinfo : EIATTR_KPARAM_INFO
	.align		4
.L_11:
        /*0008*/ 	.byte	0x04, 0x17
        /*000a*/ 	.short	(.L_13 - .L_12)
.L_12:
        /*000c*/ 	.word	0x00000000
        /*0010*/ 	.short	0x0008
        /*0012*/ 	.short	0x0040
        /*0014*/ 	.byte	0x00, 0xf0, 0x11, 0x00


	//----- nvinfo : EIATTR_KPARAM_INFO
	.align		4
.L_13:
        /*0018*/ 	.byte	0x04, 0x17
        /*001a*/ 	.short	(.L_15 - .L_14)
.L_14:
        /*001c*/ 	.word	0x00000000
        /*0020*/ 	.short	0x0007
        /*0022*/ 	.short	0x0038
        /*0024*/ 	.byte	0x00, 0xf4, 0x21, 0x00


	//----- nvinfo : EIATTR_KPARAM_INFO
	.align		4
.L_15:
        /*0028*/ 	.byte	0x04, 0x17
        /*002a*/ 	.short	(.L_17 - .L_16)
.L_16:
        /*002c*/ 	.word	0x00000000
        /*0030*/ 	.short	0x0006
        /*0032*/ 	.short	0x0030
        /*0034*/ 	.byte	0x00, 0xf4, 0x21, 0x00


	//----- nvinfo : EIATTR_KPARAM_INFO
	.align		4
.L_17:
        /*0038*/ 	.byte	0x04, 0x17
        /*003a*/ 	.short	(.L_19 - .L_18)
.L_18:
        /*003c*/ 	.word	0x00000000
        /*0040*/ 	.short	0x0005
        /*0042*/ 	.short	0x0028
        /*0044*/ 	.byte	0x00, 0xf4, 0x21, 0x00


	//----- nvinfo : EIATTR_KPARAM_INFO
	.align		4
.L_19:
        /*0048*/ 	.byte	0x04, 0x17
        /*004a*/ 	.short	(.L_21 - .L_20)
.L_20:
        /*004c*/ 	.word	0x00000000
        /*0050*/ 	.short	0x0004
        /*0052*/ 	.short	0x0020
        /*0054*/ 	.byte	0x00, 0xf4, 0x21, 0x00


	//----- nvinfo : EIATTR_KPARAM_INFO
	.align		4
.L_21:
        /*0058*/ 	.byte	0x04, 0x17
        /*005a*/ 	.short	(.L_23 - .L_22)
.L_22:
        /*005c*/ 	.word	0x00000000
        /*0060*/ 	.short	0x0003
        /*0062*/ 	.short	0x0018
        /*0064*/ 	.byte	0x00, 0xf4, 0x21, 0x00


	//----- nvinfo : EIATTR_KPARAM_INFO
	.align		4
.L_23:
        /*0068*/ 	.byte	0x04, 0x17
        /*006a*/ 	.short	(.L_25 - .L_24)
.L_24:
        /*006c*/ 	.word	0x00000000
        /*0070*/ 	.short	0x0002
        /*0072*/ 	.short	0x0010
        /*0074*/ 	.byte	0x00, 0xf4, 0x21, 0x00


	//----- nvinfo : EIATTR_KPARAM_INFO
	.align		4
.L_25:
        /*0078*/ 	.byte	0x04, 0x17
        /*007a*/ 	.short	(.L_27 - .L_26)
.L_26:
        /*007c*/ 	.word	0x00000000
        /*0080*/ 	.short	0x0001
        /*0082*/ 	.short	0x0008
        /*0084*/ 	.byte	0x00, 0xf4, 0x21, 0x00


	//----- nvinfo : EIATTR_KPARAM_INFO
	.align		4
.L_27:
        /*0088*/ 	.byte	0x04, 0x17
        /*008a*/ 	.short	(.L_29 - .L_28)
.L_28:
        /*008c*/ 	.word	0x00000000
        /*0090*/ 	.short	0x0000
        /*0092*/ 	.short	0x0000
        /*0094*/ 	.byte	0x00, 0xf4, 0x21, 0x00


	//----- nvinfo : EIATTR_SPARSE_MMA_MASK
	.align		4
.L_29:
        /*0098*/ 	.byte	0x03, 0x50
        /*009a*/ 	.short	0x0000


	//----- nvinfo : EIATTR_MAXREG_COUNT
	.align		4
        /*009c*/ 	.byte	0x03, 0x1b
        /*009e*/ 	.short	0x00ff


	//----- nvinfo : EIATTR_EXIT_INSTR_OFFSETS
	.align		4
        /*00a0*/ 	.byte	0x04, 0x1c
        /*00a2*/ 	.short	(.L_31 - .L_30)


	//   ....[0]....
.L_30:
        /*00a4*/ 	.word	0x00001220


	//   ....[1]....
        /*00a8*/ 	.word	0x00001240


	//----- nvinfo : EIATTR_REQNTID
	.align		4
.L_31:
        /*00ac*/ 	.byte	0x04, 0x10
        /*00ae*/ 	.short	(.L_33 - .L_32)
.L_32:
        /*00b0*/ 	.word	0x00000080
        /*00b4*/ 	.word	0x00000001
        /*00b8*/ 	.word	0x00000001


	//----- nvinfo : EIATTR_CBANK_PARAM_SIZE
	.align		4
.L_33:
        /*00bc*/ 	.byte	0x03, 0x19
        /*00be*/ 	.short	0x0044


	//----- nvinfo : EIATTR_PARAM_CBANK
	.align		4
        /*00c0*/ 	.byte	0x04, 0x0a
        /*00c2*/ 	.short	(.L_35 - .L_34)
	.align		4
.L_34:
        /*00c4*/ 	.word	index@(.nv.constant0.triton_poi_fused__native_batch_norm_legit_no_training_cat_relu_61)
        /*00c8*/ 	.short	0x0210
        /*00ca*/ 	.short	0x0044


	//----- nvinfo : EIATTR_SW_WAR
	.align		4
.L_35:
        /*00cc*/ 	.byte	0x04, 0x36
        /*00ce*/ 	.short	(.L_37 - .L_36)
.L_36:
        /*00d0*/ 	.word	0x00000008
.L_37:


//--------------------- .nv.callgraph             --------------------------
	.section	.nv.callgraph,"",@"SHT_CUDA_CALLGRAPH"
	.align	4
	.sectionentsize	8
	.align		4
        /*0000*/ 	.word	0x00000000
	.align		4
        /*0004*/ 	.word	0xffffffff
	.align		4
        /*0008*/ 	.word	0x00000000
	.align		4
        /*000c*/ 	.word	0xfffffffe
	.align		4
        /*0010*/ 	.word	0x00000000
	.align		4
        /*0014*/ 	.word	0xfffffffd
	.align		4
        /*0018*/ 	.word	0x00000000
	.align		4
        /*001c*/ 	.word	0xfffffffc


//--------------------- .nv.constant4             --------------------------
	.section	.nv.constant4,"a",@progbits
	.align	8
	.align		8
.nv.constant4:
        /*0000*/ 	.dword	_$_str
	.align		8
        /*0008*/ 	.dword	_$_str_$_2


//--------------------- .text.triton_poi_fused__native_batch_norm_legit_no_training_cat_relu_61 --------------------------
	.section	.text.triton_poi_fused__native_batch_norm_legit_no_training_cat_relu_61,"ax",@progbits
	.align	128
        .global         triton_poi_fused__native_batch_norm_legit_no_training_cat_relu_61
        .type           triton_poi_fused__native_batch_norm_legit_no_training_cat_relu_61,@function
        .size           triton_poi_fused__native_batch_norm_legit_no_training_cat_relu_61,(.L_x_1 - triton_poi_fused__native_batch_norm_legit_no_training_cat_relu_61)
        .other          triton_poi_fused__native_batch_norm_legit_no_training_cat_relu_61,@"STO_CUDA_ENTRY STV_DEFAULT"
triton_poi_fused__native_batch_norm_legit_no_training_cat_relu_61:
.text.triton_poi_fused__native_batch_norm_legit_no_training_cat_relu_61:
[----:B------:R-:W0:Y:S01]  /*0000*/  LDC R1, c[0x0][0x28] ;  /* 0x00000a00ff017b82 */ /* 0x000e220000000800 */
[----:B------:R-:W1:Y:S07]  /*0010*/  S2R R0, SR_TID.X ;  /* 0x0000000000007919 */ /* 0x000e6e0000002100 */
[----:B------:R-:W2:Y:S01]  /*0020*/  LDC.64 R2, c[0x0][0x228] ;  /* 0x00008a00ff027b82 */ /* 0x000ea20000000a00 */
[----:B------:R-:W-:Y:S01]  /*0030*/  CS2R R10, SRZ ;  /* 0x00000000000a7805 */ /* 0x000fe2000001ff00 */
[----:B------:R-:W-:Y:S01]  /*0040*/  ULDC.64 UR4, c[0x0][0x208] ;  /* 0x0000820000047ab9 */ /* 0x000fe20000000a00 */
[----:B------:R-:W3:Y:S01]  /*0050*/  S2R R5, SR_CTAID.X ;  /* 0x0000000000057919 */ /* 0x000ee20000002500 */
[----:B------:R-:W-:-:S02]  /*0060*/  IMAD.MOV.U32 R12, RZ, RZ, RZ ;  /* 0x000000ffff0c7224 */ /* 0x000fc400078e00ff */
[----:B------:R-:W-:Y:S02]  /*0070*/  IMAD.MOV.U32 R26, RZ, RZ, RZ ;  /* 0x000000ffff1a7224 */ /* 0x000fe400078e00ff */
[----:B------:R-:W-:Y:S01]  /*0080*/  IMAD.MOV.U32 R23, RZ, RZ, RZ ;  /* 0x000000ffff177224 */ /* 0x000fe200078e00ff */
[----:B------:R-:W4:Y:S01]  /*0090*/  LDC.64 R24, c[0x0][0x220] ;  /* 0x00008800ff187b82 */ /* 0x000f220000000a00 */
[----:B------:R-:W-:-:S07]  /*00a0*/  IMAD.MOV.U32 R45, RZ, RZ, 0x3e800000 ;  /* 0x3e800000ff2d7424 */ /* 0x000fce00078e00ff */
[----:B------:R-:W5:Y:S01]  /*00b0*/  LDC.64 R16, c[0x0][0x230] ;  /* 0x00008c00ff107b82 */ /* 0x000f620000000a00 */
[----:B------:R-:W-:Y:S01]  /*00c0*/  IMAD.MOV.U32 R35, RZ, RZ, RZ ;  /* 0x000000ffff237224 */ /* 0x000fe200078e00ff */
[----:B------:R-:W-:Y:S02]  /*00d0*/  CS2R R36, SRZ ;  /* 0x0000000000247805 */ /* 0x000fe4000001ff00 */
[----:B------:R-:W-:Y:S01]  /*00e0*/  CS2R R38, SRZ ;  /* 0x0000000000267805 */ /* 0x000fe2000001ff00 */
[----:B------:R-:W-:Y:S01]  /*00f0*/  IMAD.MOV.U32 R46, RZ, RZ, RZ ;  /* 0x000000ffff2e7224 */ /* 0x000fe200078e00ff */
[----:B------:R-:W-:Y:S02]  /*0100*/  CS2R R40, SRZ ;  /* 0x0000000000287805 */ /* 0x000fe4000001ff00 */
[----:B------:R-:W2:Y:S01]  /*0110*/  LDC.64 R52, c[0x0][0x210] ;  /* 0x00008400ff347b82 */ /* 0x000ea20000000a00 */
[----:B------:R-:W-:Y:S01]  /*0120*/  CS2R R42, SRZ ;  /* 0x00000000002a7805 */ /* 0x000fe2000001ff00 */
[----:B------:R-:W-:Y:S01]  /*0130*/  IMAD.MOV.U32 R44, RZ, RZ, RZ ;  /* 0x000000ffff2c7224 */ /* 0x000fe200078e00ff */
[----:B------:R-:W-:Y:S01]  /*0140*/  ULDC.64 UR6, c[0x0][0x218] ;  /* 0x0000860000067ab9 */ /* 0x000fe20000000a00 */
[----:B-1----:R-:W-:Y:S01]  /*0150*/  IMAD.SHL.U32 R0, R0, 0x4, RZ ;  /* 0x0000000400007824 */ /* 0x002fe200078e00ff */
[----:B---3--:R-:W-:-:S04]  /*0160*/  SHF.R.S32.HI R4, RZ, 0x15, R5 ;  /* 0x00000015ff047819 */ /* 0x008fc80000011405 */
[----:B------:R-:W-:Y:S02]  /*0170*/  LOP3.LUT R0, R0, 0x1fc, RZ, 0xc0, !PT ;  /* 0x000001fc00007812 */ /* 0x000fe400078ec0ff */
[----:B------:R-:W-:-:S03]  /*0180*/  SGXT R4, R4, 0x1 ;  /* 0x000000010404781a */ /* 0x000fc60000000200 */
[----:B------:R-:W-:-:S04]  /*0190*/  IMAD R5, R5, 0x400, R0 ;  /* 0x0000040005057824 */ /* 0x000fc800078e0200 */
[C---:B------:R-:W-:Y:S01]  /*01a0*/  VIADD R47, R5.reuse, 0x200 ;  /* 0x00000200052f7836 */ /* 0x040fe20000000000 */
[C---:B------:R-:W-:Y:S02]  /*01b0*/  LEA.HI R0, R4.reuse, R5, RZ, 0x6 ;  /* 0x0000000504007211 */ /* 0x040fe400078f30ff */
[----:B------:R-:W-:Y:S02]  /*01c0*/  ISETP.GE.AND P1, PT, R5, 0x15500, PT ;  /* 0x000155000500780c */ /* 0x000fe40003f26270 */
[----:B------:R-:W-:Y:S02]  /*01d0*/  SHF.R.S32.HI R27, RZ, 0x6, R0 ;  /* 0x00000006ff1b7819 */ /* 0x000fe40000011400 */
[----:B------:R-:W-:-:S03]  /*01e0*/  LEA.HI R4, R4, R47, RZ, 0x6 ;  /* 0x0000002f04047211 */ /* 0x000fc600078f30ff */
[----:B------:R-:W-:-:S05]  /*01f0*/  IMAD.HI R6, R27, 0x300c0301, RZ ;  /* 0x300c03011b067827 */ /* 0x000fca00078e02ff */
[----:B------:R-:W-:-:S04]  /*0200*/  SHF.R.U32.HI R7, RZ, 0x1f, R6 ;  /* 0x0000001fff077819 */ /* 0x000fc80000011606 */
[----:B------:R-:W-:Y:S02]  /*0210*/  LEA.HI.SX32 R6, R6, R7, 0x1a ;  /* 0x0000000706067211 */ /* 0x000fe400078fd2ff */
[----:B------:R-:W-:-:S03]  /*0220*/  SHF.R.S32.HI R4, RZ, 0x6, R4 ;  /* 0x00000006ff047819 */ /* 0x000fc60000011404 */
[----:B------:R-:W-:Y:S02]  /*0230*/  IMAD R27, R6, -0x155, R27 ;  /* 0xfffffeab061b7824 */ /* 0x000fe400078e021b */
[----:B------:R-:W-:-:S04]  /*0240*/  IMAD.HI R8, R4, 0x300c0301, RZ ;  /* 0x300c030104087827 */ /* 0x000fc800078e02ff */
[----:B--2---:R-:W-:Y:S01]  /*0250*/  IMAD.WIDE R6, R27, 0x4, R2 ;  /* 0x000000041b067825 */ /* 0x004fe200078e0202 */
[----:B------:R-:W-:-:S04]  /*0260*/  SHF.R.U32.HI R9, RZ, 0x1f, R8 ;  /* 0x0000001fff097819 */ /* 0x000fc80000011608 */
[----:B------:R-:W2:Y:S04]  /*0270*/  @!P1 LDG.E.EL R10, desc[UR4][R6.64] ;  /* 0x00000004060a9981 */ /* 0x000ea8000c2e1900 */
[----:B------:R-:W3:Y:S01]  /*0280*/  @!P1 LDG.E.EL R11, desc[UR4][R6.64] ;  /* 0x00000004060b9981 */ /* 0x000ee2000c2e1900 */
[----:B------:R-:W-:Y:S02]  /*0290*/  LEA.HI.SX32 R9, R8, R9, 0x1a ;  /* 0x0000000908097211 */ /* 0x000fe400078fd2ff */
[----:B------:R-:W-:Y:S01]  /*02a0*/  ISETP.GE.AND P0, PT, R47, 0x15500, PT ;  /* 0x000155002f00780c */ /* 0x000fe20003f06270 */
[----:B------:R-:W4:Y:S01]  /*02b0*/  @!P1 LDG.E.EL R12, desc[UR4][R6.64] ;  /* 0x00000004060c9981 */ /* 0x000f22000c2e1900 */
[----:B------:R-:W-:Y:S02]  /*02c0*/  IMAD.MOV.U32 R8, RZ, RZ, RZ ;  /* 0x000000ffff087224 */ /* 0x000fe400078e00ff */
[----:B------:R-:W-:-:S02]  /*02d0*/  IMAD R18, R9, -0x155, R4 ;  /* 0xfffffeab09127824 */ /* 0x000fc400078e0204 */
[----:B------:R-:W-:Y:S02]  /*02e0*/  IMAD.MOV.U32 R4, RZ, RZ, RZ ;  /* 0x000000ffff047224 */ /* 0x000fe400078e00ff */
[----:B------:R-:W-:Y:S01]  /*02f0*/  IMAD.WIDE R2, R18, 0x4, R2 ;  /* 0x0000000412027825 */ /* 0x000fe200078e0202 */
[----:B------:R1:W5:Y:S04]  /*0300*/  @!P1 LDG.E.EL R8, desc[UR4][R6.64] ;  /* 0x0000000406089981 */ /* 0x000368000c2e1900 */
[----:B------:R-:W5:Y:S04]  /*0310*/  @!P0 LDG.E.EL R4, desc[UR4][R2.64] ;  /* 0x0000000402048981 */ /* 0x000f68000c2e1900 */
[----:B------:R-:W5:Y:S04]  /*0320*/  @!P0 LDG.E.EL R26, desc[UR4][R2.64] ;  /* 0x00000004021a8981 */ /* 0x000f68000c2e1900 */
[----:B------:R-:W5:Y:S01]  /*0330*/  @!P0 LDG.E.EL R23, desc[UR4][R2.64] ;  /* 0x0000000402178981 */ /* 0x000f62000c2e1900 */
[----:B------:R-:W-:Y:S01]  /*0340*/  IMAD.HI R28, R5, 0x300c0301, RZ ;  /* 0x300c0301051c7827 */ /* 0x000fe200078e02ff */
[----:B------:R-:W-:-:S02]  /*0350*/  LOP3.LUT R0, R0, 0xffffffc0, RZ, 0xc0, !PT ;  /* 0xffffffc000007812 */ /* 0x000fc400078ec0ff */
[----:B------:R1:W5:Y:S01]  /*0360*/  @!P0 LDG.E.EL R46, desc[UR4][R2.64] ;  /* 0x00000004022e8981 */ /* 0x000362000c2e1900 */
[----:B------:R-:W-:Y:S01]  /*0370*/  IMAD.HI R22, R47, 0x300c0301, RZ ;  /* 0x300c03012f167827 */ /* 0x000fe200078e02ff */
[----:B------:R-:W-:-:S03]  /*0380*/  SHF.R.U32.HI R9, RZ, 0x1f, R28 ;  /* 0x0000001fff097819 */ /* 0x000fc6000001161c */
[----:B------:R-:W-:Y:S01]  /*0390*/  IMAD.IADD R0, R5, 0x1, -R0 ;  /* 0x0000000105007824 */ /* 0x000fe200078e0a00 */
[----:B------:R-:W-:Y:S02]  /*03a0*/  LEA.HI.SX32 R28, R28, R9, 0x14 ;  /* 0x000000091c1c7211 */ /* 0x000fe400078fa2ff */
[----:B-1----:R-:W-:Y:S02]  /*03b0*/  SHF.R.U32.HI R7, RZ, 0x1f, R22 ;  /* 0x0000001fff077819 */ /* 0x002fe40000011616 */
[----:B------:R-:W-:Y:S01]  /*03c0*/  SHF.R.S32.HI R49, RZ, 0x1f, R0 ;  /* 0x0000001fff317819 */ /* 0x000fe20000011400 */
[----:B------:R-:W-:Y:S01]  /*03d0*/  IMAD R20, R28, 0x300, RZ ;  /* 0x000003001c147824 */ /* 0x000fe200078e02ff */
[----:B------:R-:W-:Y:S01]  /*03e0*/  LEA.HI.SX32 R22, R22, R7, 0x14 ;  /* 0x0000000716167211 */ /* 0x000fe200078fa2ff */
[----:B------:R-:W-:-:S03]  /*03f0*/  IMAD.SHL.U32 R7, R27, 0x40, RZ ;  /* 0x000000401b077824 */ /* 0x000fc600078e00ff */
[--C-:B------:R-:W-:Y:S01]  /*0400*/  SHF.R.S32.HI R14, RZ, 0x1f, R20.reuse ;  /* 0x0000001fff0e7819 */ /* 0x100fe20000011414 */
[----:B------:R-:W-:Y:S01]  /*0410*/  IMAD R6, R22, 0x300, RZ ;  /* 0x0000030016067824 */ /* 0x000fe200078e02ff */
[----:B------:R-:W-:Y:S02]  /*0420*/  IADD3 R20, P2, P3, R7, R0, R20 ;  /* 0x0000000007147210 */ /* 0x000fe40007b5e014 */
[----:B------:R-:W-:Y:S01]  /*0430*/  SHF.R.S32.HI R21, RZ, 0x1f, R7 ;  /* 0x0000001fff157819 */ /* 0x000fe20000011407 */
[----:B------:R-:W-:-:S03]  /*0440*/  IMAD.SHL.U32 R7, R18, 0x40, RZ ;  /* 0x0000004012077824 */ /* 0x000fc600078e00ff */
[----:B------:R-:W-:Y:S02]  /*0450*/  IADD3.X R21, R21, R49, R14, P2, P3 ;  /* 0x0000003115157210 */ /* 0x000fe400017e640e */
[--C-:B------:R-:W-:Y:S01]  /*0460*/  IADD3 R19, P3, P5, R7, R0, R6.reuse ;  /* 0x0000000007137210 */ /* 0x100fe20007d7e006 */
[----:B------:R-:W-:Y:S01]  /*0470*/  IMAD R51, R28, -0x5540, R5 ;  /* 0xffffaac01c337824 */ /* 0x000fe200078e0205 */
[----:B------:R-:W-:Y:S01]  /*0480*/  SHF.R.S32.HI R6, RZ, 0x1f, R6 ;  /* 0x0000001fff067819 */ /* 0x000fe20000011406 */
[----:B------:R-:W1:Y:S01]  /*0490*/  LDC.64 R14, c[0x0][0x238] ;  /* 0x00008e00ff0e7b82 */ /* 0x000e620000000a00 */
[----:B------:R-:W-:-:S04]  /*04a0*/  SHF.R.S32.HI R0, RZ, 0x1f, R7 ;  /* 0x0000001fff007819 */ /* 0x000fc80000011407 */
[----:B------:R-:W-:Y:S02]  /*04b0*/  IADD3.X R49, R0, R49, R6, P3, P5 ;  /* 0x0000003100317210 */ /* 0x000fe40001fea406 */
[----:B0-----:R-:W-:Y:S01]  /*04c0*/  CS2R R2, SRZ ;  /* 0x0000000000027805 */ /* 0x001fe2000001ff00 */
[----:B------:R-:W-:Y:S02]  /*04d0*/  IMAD.MOV.U32 R29, RZ, RZ, RZ ;  /* 0x000000ffff1d7224 */ /* 0x000fe400078e00ff */
[----:B--2---:R-:W-:Y:S01]  /*04e0*/  FADD R10, R10, 9.9999997473787516356e-06 ;  /* 0x3727c5ac0a0a7421 */ /* 0x004fe20000000000 */
[----:B---3--:R-:W-:-:S05]  /*04f0*/  FADD R11, R11, 9.9999997473787516356e-06 ;  /* 0x3727c5ac0b0b7421 */ /* 0x008fca0000000000 */
[----:B------:R-:W0:Y:S01]  /*0500*/  MUFU.SQRT R10, R10 ;  /* 0x0000000a000a7308 */ /* 0x000e220000002000 */
[----:B----4-:R-:W-:-:S07]  /*0510*/  FADD R12, R12, 9.9999997473787516356e-06 ;  /* 0x3727c5ac0c0c7421 */ /* 0x010fce0000000000 */
[----:B------:R-:W2:Y:S01]  /*0520*/  MUFU.SQRT R11, R11 ;  /* 0x0000000b000b7308 */ /* 0x000ea20000002000 */
[----:B-----5:R-:W-:Y:S01]  /*0530*/  FADD R8, R8, 9.9999997473787516356e-06 ;  /* 0x3727c5ac08087421 */ /* 0x020fe20000000000 */
[----:B------:R-:W-:Y:S01]  /*0540*/  FADD R4, R4, 9.9999997473787516356e-06 ;  /* 0x3727c5ac04047421 */ /* 0x000fe20000000000 */
[----:B0-----:R-:W-:-:S05]  /*0550*/  FSETP.GT.AND P4, PT, R10, 8.50705917302346158658e+37, PT ;  /* 0x7e8000000a00780b */ /* 0x001fca0003f84000 */
[----:B------:R-:W0:Y:S01]  /*0560*/  MUFU.SQRT R12, R12 ;  /* 0x0000000c000c7308 */ /* 0x000e220000002000 */
[----:B------:R-:W-:Y:S02]  /*0570*/  FSETP.GEU.AND P2, PT, R10, 1.175494350822287508e-38, PT ;  /* 0x008000000a00780b */ /* 0x000fe40003f4e000 */
[----:B------:R-:W-:Y:S02]  /*0580*/  FSEL R0, R45, 1, P4 ;  /* 0x3f8000002d007808 */ /* 0x000fe40002000000 */
[----:B--2---:R-:W-:-:S03]  /*0590*/  FSETP.GT.AND P6, PT, R11, 8.50705917302346158658e+37, PT ;  /* 0x7e8000000b00780b */ /* 0x004fc60003fc4000 */
[----:B------:R-:W2:Y:S01]  /*05a0*/  MUFU.SQRT R8, R8 ;  /* 0x0000000800087308 */ /* 0x000ea20000002000 */
[----:B------:R-:W-:Y:S02]  /*05b0*/  FSETP.GEU.AND P5, PT, R11, 1.175494350822287508e-38, PT ;  /* 0x008000000b00780b */ /* 0x000fe40003fae000 */
[----:B------:R-:W-:Y:S01]  /*05c0*/  FSEL R7, R45, 1, P6 ;  /* 0x3f8000002d077808 */ /* 0x000fe20003000000 */
[----:B------:R-:W-:Y:S02]  /*05d0*/  @P4 FMUL R10, R10, 0.25 ;  /* 0x3e8000000a0a4820 */ /* 0x000fe40000400000 */
[----:B------:R-:W-:Y:S01]  /*05e0*/  @!P2 FMUL R0, R0, 16777216 ;  /* 0x4b8000000000a820 */ /* 0x000fe20000400000 */
[----:B0-----:R-:W-:Y:S01]  /*05f0*/  FSETP.GT.AND P3, PT, R12, 8.50705917302346158658e+37, PT ;  /* 0x7e8000000c00780b */ /* 0x001fe20003f64000 */
[----:B------:R-:W0:Y:S01]  /*0600*/  MUFU.SQRT R4, R4 ;  /* 0x0000000400047308 */ /* 0x000e220000002000 */
[----:B------:R-:W-:Y:S01]  /*0610*/  @!P2 FMUL R10, R10, 16777216 ;  /* 0x4b8000000a0aa820 */ /* 0x000fe20000400000 */
[----:B------:R-:W-:Y:S01]  /*0620*/  FSETP.GEU.AND P4, PT, R12, 1.175494350822287508e-38, PT ;  /* 0x008000000c00780b */ /* 0x000fe20003f8e000 */
[----:B------:R-:W-:Y:S01]  /*0630*/  @P6 FMUL R11, R11, 0.25 ;  /* 0x3e8000000b0b6820 */ /* 0x000fe20000400000 */
[----:B------:R-:W-:-:S02]  /*0640*/  FSEL R6, R45, 1, P3 ;  /* 0x3f8000002d067808 */ /* 0x000fc40001800000 */
[----:B------:R-:W-:Y:S01]  /*0650*/  @!P5 FMUL R7, R7, 16777216 ;  /* 0x4b8000000707d820 */ /* 0x000fe20000400000 */
[C---:B--2---:R-:W-:Y:S01]  /*0660*/  FSETP.GT.AND P2, PT, R8.reuse, 8.50705917302346158658e+37, PT ;  /* 0x7e8000000800780b */ /* 0x044fe20003f44000 */
[----:B------:R-:W-:Y:S01]  /*0670*/  @!P5 FMUL R11, R11, 16777216 ;  /* 0x4b8000000b0bd820 */ /* 0x000fe20000400000 */
[----:B------:R-:W-:Y:S01]  /*0680*/  FSETP.GEU.AND P6, PT, R8, 1.175494350822287508e-38, PT ;  /* 0x008000000800780b */ /* 0x000fe20003fce000 */
[----:B------:R-:W-:Y:S01]  /*0690*/  FADD R26, R26, 9.9999997473787516356e-06 ;  /* 0x3727c5ac1a1a7421 */ /* 0x000fe20000000000 */
[----:B------:R-:W-:Y:S01]  /*06a0*/  MUFU.RCP R31, R10 ;  /* 0x0000000a001f7308 */ /* 0x000fe20000001000 */
[----:B------:R-:W-:Y:S01]  /*06b0*/  @P3 FMUL R12, R12, 0.25 ;  /* 0x3e8000000c0c3820 */ /* 0x000fe20000400000 */
[----:B0-----:R-:W-:-:S03]  /*06c0*/  FSETP.GT.AND P5, PT, R4, 8.50705917302346158658e+37, PT ;  /* 0x7e8000000400780b */ /* 0x001fc60003fa4000 */
[----:B------:R-:W-:Y:S01]  /*06d0*/  @!P4 FMUL R12, R12, 16777216 ;  /* 0x4b8000000c0cc820 */ /* 0x000fe20000400000 */
[----:B------:R-:W-:Y:S02]  /*06e0*/  FSETP.GEU.AND P3, PT, R4, 1.175494350822287508e-38, PT ;  /* 0x008000000400780b */ /* 0x000fe40003f6e000 */
[----:B------:R-:W0:Y:S01]  /*06f0*/  MUFU.RCP R32, R11 ;  /* 0x0000000b00207308 */ /* 0x000e220000001000 */
[----:B------:R-:W-:-:S04]  /*0700*/  @P2 FMUL R8, R8, 0.25 ;  /* 0x3e80000008082820 */ /* 0x000fc80000400000 */
[----:B------:R-:W-:-:S03]  /*0710*/  @!P6 FMUL R8, R8, 16777216 ;  /* 0x4b8000000808e820 */ /* 0x000fc60000400000 */
[----:B------:R-:W2:Y:S01]  /*0720*/  MUFU.SQRT R30, R26 ;  /* 0x0000001a001e7308 */ /* 0x000ea20000002000 */
[----:B------:R-:W-:-:S04]  /*0730*/  @P5 FMUL R4, R4, 0.25 ;  /* 0x3e80000004045820 */ /* 0x000fc80000400000 */
[----:B------:R-:W-:-:S03]  /*0740*/  @!P3 FMUL R4, R4, 16777216 ;  /* 0x4b8000000404b820 */ /* 0x000fc60000400000 */
[----:B------:R3:W4:Y:S01]  /*0750*/  MUFU.RCP R33, R12 ;  /* 0x0000000c00217308 */ /* 0x0007220000001000 */
[----:B0-----:R-:W-:Y:S01]  /*0760*/  FMUL R32, R32, R7 ;  /* 0x0000000720207220 */ /* 0x001fe20000400000 */
[----:B------:R-:W-:-:S06]  /*0770*/  FADD R23, R23, 9.9999997473787516356e-06 ;  /* 0x3727c5ac17177421 */ /* 0x000fcc0000000000 */
[----:B------:R-:W0:Y:S01]  /*0780*/  MUFU.RCP R34, R8 ;  /* 0x0000000800227308 */ /* 0x000e220000001000 */
[----:B------:R-:W-:-:S07]  /*0790*/  FSEL R9, R45, 1, P2 ;  /* 0x3f8000002d097808 */ /* 0x000fce0001000000 */
[----:B------:R-:W5:Y:S01]  /*07a0*/  MUFU.RCP R10, R4 ;  /* 0x00000004000a7308 */ /* 0x000f620000001000 */
[----:B------:R-:W-:Y:S01]  /*07b0*/  FSEL R7, R45, 1, P5 ;  /* 0x3f8000002d077808 */ /* 0x000fe20002800000 */
[----:B---3--:R-:W-:-:S04]  /*07c0*/  IMAD.WIDE R12, R27, 0x4, R24 ;  /* 0x000000041b0c7825 */ /* 0x008fc800078e0218 */
[----:B------:R-:W-:Y:S01]  /*07d0*/  @!P4 FMUL R6, R6, 16777216 ;  /* 0x4b8000000606c820 */ /* 0x000fe20000400000 */
[----:B------:R-:W-:Y:S01]  /*07e0*/  @!P6 FMUL R9, R9, 16777216 ;  /* 0x4b8000000909e820 */ /* 0x000fe20000400000 */
[----:B--2---:R-:W-:Y:S01]  /*07f0*/  FSETP.GT.AND P4, PT, R30, 8.50705917302346158658e+37, PT ;  /* 0x7e8000001e00780b */ /* 0x004fe20003f84000 */
[----:B------:R-:W-:Y:S01]  /*0800*/  @!P3 FMUL R7, R7, 16777216 ;  /* 0x4b8000000707b820 */ /* 0x000fe20000400000 */
[----:B------:R-:W2:Y:S01]  /*0810*/  MUFU.SQRT R23, R23 ;  /* 0x0000001700177308 */ /* 0x000ea20000002000 */
[----:B------:R-:W-:Y:S01]  /*0820*/  FMUL R31, R31, R0 ;  /* 0x000000001f1f7220 */ /* 0x000fe20000400000 */
[----:B----4-:R-:W-:Y:S01]  /*0830*/  FMUL R33, R33, R6 ;  /* 0x0000000621217220 */ /* 0x010fe20000400000 */
[----:B0-----:R-:W-:Y:S01]  /*0840*/  FMUL R34, R34, R9 ;  /* 0x0000000922227220 */ /* 0x001fe20000400000 */
[----:B------:R-:W3:Y:S01]  /*0850*/  @!P1 LDG.E.EL R35, desc[UR4][R12.64] ;  /* 0x000000040c239981 */ /* 0x000ee2000c2e1900 */
[----:B------:R-:W-:Y:S01]  /*0860*/  CS2R R8, SRZ ;  /* 0x0000000000087805 */ /* 0x000fe2000001ff00 */
[----:B------:R-:W-:-:S02]  /*0870*/  IMAD.MOV.U32 R0, RZ, RZ, RZ ;  /* 0x000000ffff007224 */ /* 0x000fc400078e00ff */
[----:B-----5:R-:W-:Y:S01]  /*0880*/  FMUL R10, R10, R7 ;  /* 0x000000070a0a7220 */ /* 0x020fe20000400000 */
[----:B------:R-:W4:Y:S01]  /*0890*/  @!P1 LDG.E.EL R36, desc[UR4][R12.64] ;  /* 0x000000040c249981 */ /* 0x000f22000c2e1900 */
[----:B------:R-:W-:Y:S01]  /*08a0*/  CS2R R6, SRZ ;  /* 0x0000000000067805 */ /* 0x000fe2000001ff00 */
[----:B------:R-:W-:Y:S01]  /*08b0*/  IMAD.MOV.U32 R4, RZ, RZ, RZ ;  /* 0x000000ffff047224 */ /* 0x000fe200078e00ff */
[C---:B------:R-:W-:Y:S01]  /*08c0*/  FSETP.GEU.AND P5, PT, R30.reuse, 1.175494350822287508e-38, PT ;  /* 0x008000001e00780b */ /* 0x040fe20003fae000 */
[----:B------:R-:W5:Y:S04]  /*08d0*/  @!P1 LDG.E.EL R37, desc[UR4][R12.64] ;  /* 0x000000040c259981 */ /* 0x000f68000c2e1900 */
[----:B------:R0:W3:Y:S01]  /*08e0*/  @!P1 LDG.E.EL R38, desc[UR4][R12.64] ;  /* 0x000000040c269981 */ /* 0x0000e2000c2e1900 */
[----:B------:R-:W-:Y:S01]  /*08f0*/  @P4 FMUL R30, R30, 0.25 ;  /* 0x3e8000001e1e4820 */ /* 0x000fe20000400000 */
[----:B0-----:R-:W-:-:S04]  /*0900*/  IMAD.WIDE R12, R27, 0x4, R16 ;  /* 0x000000041b0c7825 */ /* 0x001fc800078e0210 */
[----:B------:R-:W-:Y:S01]  /*0910*/  IMAD.WIDE R16, R18, 0x4, R16 ;  /* 0x0000000412107825 */ /* 0x000fe200078e0210 */
[----:B--2---:R-:W-:-:S03]  /*0920*/  FSETP.GT.AND P6, PT, R23, 8.50705917302346158658e+37, PT ;  /* 0x7e8000001700780b */ /* 0x004fc60003fc4000 */
[----:B------:R-:W-:Y:S01]  /*0930*/  @!P5 FMUL R30, R30, 16777216 ;  /* 0x4b8000001e1ed820 */ /* 0x000fe20000400000 */
[----:B------:R-:W-:Y:S01]  /*0940*/  IMAD.MOV.U32 R11, RZ, RZ, RZ ;  /* 0x000000ffff0b7224 */ /* 0x000fe200078e00ff */
[----:B------:R-:W2:Y:S04]  /*0950*/  @!P0 LDG.E.EL R9, desc[UR4][R16.64] ;  /* 0x0000000410098981 */ /* 0x000ea8000c2e1900 */
[----:B------:R-:W2:Y:S04]  /*0960*/  @!P0 LDG.E.EL R6, desc[UR4][R16.64] ;  /* 0x0000000410068981 */ /* 0x000ea8000c2e1900 */
[----:B------:R-:W2:Y:S04]  /*0970*/  @!P0 LDG.E.EL R0, desc[UR4][R16.64] ;  /* 0x0000000410008981 */ /* 0x000ea8000c2e1900 */
[----:B------:R0:W2:Y:S01]  /*0980*/  @!P0 LDG.E.EL R4, desc[UR4][R16.64] ;  /* 0x0000000410048981 */ /* 0x0000a2000c2e1900 */
[----:B------:R-:W-:Y:S01]  /*0990*/  IMAD.WIDE R24, R18, 0x4, R24 ;  /* 0x0000000412187825 */ /* 0x000fe200078e0218 */
[----:B------:R-:W-:-:S02]  /*09a0*/  ISETP.GE.AND P3, PT, R27, 0x149, PT ;  /* 0x000001491b00780c */ /* 0x000fc40003f66270 */
[----:B------:R-:W2:Y:S01]  /*09b0*/  @!P1 LDG.E.EL R39, desc[UR4][R12.64] ;  /* 0x000000040c279981 */ /* 0x000ea2000c2e1900 */
[----:B------:R-:W-:-:S03]  /*09c0*/  ISETP.GT.AND P2, PT, R27, 0x148, !P1 ;  /* 0x000001481b00780c */ /* 0x000fc60004f44270 */
[----:B------:R-:W2:Y:S01]  /*09d0*/  @!P1 LDG.E.EL R40, desc[UR4][R12.64] ;  /* 0x000000040c289981 */ /* 0x000ea2000c2e1900 */
[----:B0-----:R-:W-:Y:S01]  /*09e0*/  IMAD R17, R28, 0x5240, R51 ;  /* 0x000052401c117824 */ /* 0x001fe200078e0233 */
[----:B------:R-:W-:Y:S02]  /*09f0*/  FSEL R51, R45, 1, P4 ;  /* 0x3f8000002d337808 */ /* 0x000fe40002000000 */
[----:B------:R-:W2:Y:S03]  /*0a00*/  @!P1 LDG.E.EL R41, desc[UR4][R12.64] ;  /* 0x000000040c299981 */ /* 0x000ea6000c2e1900 */
[----:B------:R-:W-:Y:S01]  /*0a10*/  @!P5 FMUL R51, R51, 16777216 ;  /* 0x4b8000003333d820 */ /* 0x000fe20000400000 */
[C---:B------:R-:W-:Y:S01]  /*0a20*/  FSETP.GEU.AND P5, PT, R23.reuse, 1.175494350822287508e-38, PT ;  /* 0x008000001700780b */ /* 0x040fe20003fae000 */
[----:B------:R-:W-:Y:S01]  /*0a30*/  @P6 FMUL R23, R23, 0.25 ;  /* 0x3e80000017176820 */ /* 0x000fe20000400000 */
[----:B------:R1:W2:Y:S01]  /*0a40*/  @!P1 LDG.E.EL R11, desc[UR4][R12.64] ;  /* 0x000000040c0b9981 */ /* 0x0002a2000c2e1900 */
[----:B------:R0:W0:Y:S01]  /*0a50*/  MUFU.RCP R28, R30 ;  /* 0x0000001e001c7308 */ /* 0x0000220000001000 */
[----:B------:R-:W-:-:S02]  /*0a60*/  ISETP.LT.AND P4, PT, R5, 0x15500, !P3 ;  /* 0x000155000500780c */ /* 0x000fc40005f81270 */
[----:B------:R-:W2:Y:S04]  /*0a70*/  @!P0 LDG.E.EL R3, desc[UR4][R24.64] ;  /* 0x0000000418038981 */ /* 0x000ea8000c2e1900 */
[----:B------:R-:W2:Y:S03]  /*0a80*/  @!P0 LDG.E.EL R2, desc[UR4][R24.64] ;  /* 0x0000000418028981 */ /* 0x000ea6000c2e1900 */
[----:B------:R-:W-:Y:S01]  /*0a90*/  @!P5 FMUL R23, R23, 16777216 ;  /* 0x4b8000001717d820 */ /* 0x000fe20000400000 */
[----:B------:R-:W2:Y:S01]  /*0aa0*/  @!P0 LDG.E.EL R7, desc[UR4][R24.64] ;  /* 0x0000000418078981 */ /* 0x000ea2000c2e1900 */
[----:B-1----:R-:W-:Y:S01]  /*0ab0*/  IMAD.WIDE R12, R27, 0x4, R14 ;  /* 0x000000041b0c7825 */ /* 0x002fe200078e020e */
[----:B------:R-:W-:-:S02]  /*0ac0*/  CS2R R26, SRZ ;  /* 0x00000000001a7805 */ /* 0x000fc4000001ff00 */
[----:B------:R1:W2:Y:S01]  /*0ad0*/  @!P0 LDG.E.EL R8, desc[UR4][R24.64] ;  /* 0x0000000418088981 */ /* 0x0002a2000c2e1900 */
[----:B------:R-:W-:Y:S01]  /*0ae0*/  IMAD.WIDE R14, R18, 0x4, R14 ;  /* 0x00000004120e7825 */ /* 0x000fe200078e020e */
[----:B------:R-:W1:Y:S02]  /*0af0*/  MUFU.RCP R23, R23 ;  /* 0x0000001700177308 */ /* 0x000e640000001000 */
[----:B------:R-:W2:Y:S01]  /*0b00*/  @!P1 LDG.E.EL R42, desc[UR4][R12.64] ;  /* 0x000000040c2a9981 */ /* 0x000ea2000c2e1900 */
[----:B------:R-:W-:Y:S01]  /*0b10*/  IMAD.WIDE R16, R17, 0x4, R52 ;  /* 0x0000000411107825 */ /* 0x000fe200078e0234 */
[----:B0-----:R-:W-:Y:S02]  /*0b20*/  FSEL R30, R45, 1, P6 ;  /* 0x3f8000002d1e7808 */ /* 0x001fe40003000000 */
[----:B------:R-:W2:Y:S01]  /*0b30*/  @!P1 LDG.E.EL R43, desc[UR4][R12.64] ;  /* 0x000000040c2b9981 */ /* 0x000ea2000c2e1900 */
[----:B-1----:R-:W-:-:S03]  /*0b40*/  CS2R R24, SRZ ;  /* 0x0000000000187805 */ /* 0x002fc6000001ff00 */
[----:B------:R-:W2:Y:S04]  /*0b50*/  @!P1 LDG.E.EL R44, desc[UR4][R12.64] ;  /* 0x000000040c2c9981 */ /* 0x000ea8000c2e1900 */
[----:B------:R0:W2:Y:S04]  /*0b60*/  @!P1 LDG.E.EL R24, desc[UR4][R12.64] ;  /* 0x000000040c189981 */ /* 0x0000a8000c2e1900 */
[----:B------:R-:W2:Y:S04]  /*0b70*/  @!P0 LDG.E.EL R26, desc[UR4][R14.64] ;  /* 0x000000040e1a8981 */ /* 0x000ea8000c2e1900 */
[----:B------:R-:W2:Y:S01]  /*0b80*/  @!P0 LDG.E.EL R25, desc[UR4][R14.64] ;  /* 0x000000040e198981 */ /* 0x000ea2000c2e1900 */
[----:B0-----:R-:W-:-:S03]  /*0b90*/  CS2R R12, SRZ ;  /* 0x00000000000c7805 */ /* 0x001fc6000001ff00 */
[----:B------:R-:W2:Y:S04]  /*0ba0*/  @!P0 LDG.E.EL R27, desc[UR4][R14.64] ;  /* 0x000000040e1b8981 */ /* 0x000ea8000c2e1900 */
[----:B------:R0:W2:Y:S01]  /*0bb0*/  @!P0 LDG.E.EL R29, desc[UR4][R14.64] ;  /* 0x000000040e1d8981 */ /* 0x0000a2000c2e1900 */
[----:B------:R-:W-:Y:S01]  /*0bc0*/  FMUL R28, R28, R51 ;  /* 0x000000331c1c7220 */ /* 0x000fe20000400000 */
[----:B------:R-:W-:Y:S01]  /*0bd0*/  @!P5 FMUL R30, R30, 16777216 ;  /* 0x4b8000001e1ed820 */ /* 0x000fe20000400000 */
[----:B------:R-:W-:Y:S01]  /*0be0*/  IMAD R51, R22, -0x5540, R47 ;  /* 0xffffaac016337824 */ /* 0x000fe200078e022f */
[----:B0-----:R-:W-:-:S03]  /*0bf0*/  CS2R R14, SRZ ;  /* 0x00000000000e7805 */ /* 0x001fc6000001ff00 */
[----:B------:R-:W-:-:S03]  /*0c00*/  IMAD R51, R22, 0x5240, R51 ;  /* 0x0000524016337824 */ /* 0x000fc600078e0233 */
[----:B------:R0:W2:Y:S01]  /*0c10*/  @P4 LDG.E.128 R12, desc[UR4][R16.64] ;  /* 0x00000004100c4981 */ /* 0x0000a2000c1e1d00 */
[----:B------:R-:W-:Y:S01]  /*0c20*/  FMUL R30, R23, R30 ;  /* 0x0000001e171e7220 */ /* 0x000fe20000400000 */
[----:B------:R-:W-:Y:S02]  /*0c30*/  IMAD.MOV.U32 R22, RZ, RZ, RZ ;  /* 0x000000ffff167224 */ /* 0x000fe400078e00ff */
[----:B------:R-:W-:Y:S01]  /*0c40*/  IMAD.MOV.U32 R23, RZ, RZ, RZ ;  /* 0x000000ffff177224 */ /* 0x000fe200078e00ff */
[----:B0-----:R-:W-:-:S04]  /*0c50*/  LEA R16, P5, R20, UR6, 0x2 ;  /* 0x0000000614107c11 */ /* 0x001fc8000f8a10ff */
[----:B------:R-:W-:Y:S02]  /*0c60*/  LEA.HI.X R17, R20, UR7, R21, 0x2, P5 ;  /* 0x0000000714117c11 */ /* 0x000fe4000a8f1415 */
[----:B------:R-:W-:-:S06]  /*0c70*/  CS2R R20, SRZ ;  /* 0x0000000000147805 */ /* 0x000fcc000001ff00 */
[----:B------:R0:W3:Y:S01]  /*0c80*/  @P2 LDG.E.128 R20, desc[UR4][R16.64+-0x14900] ;  /* 0xfeb7000410142981 */ /* 0x0000e2000c1e1d00 */
[----:B------:R-:W-:-:S04]  /*0c90*/  FADD R50, R46, 9.9999997473787516356e-06 ;  /* 0x3727c5ac2e327421 */ /* 0x000fc80000000000 */
[----:B------:R-:W1:Y:S02]  /*0ca0*/  MUFU.SQRT R46, R50 ;  /* 0x00000032002e7308 */ /* 0x000e640000002000 */
[C---:B-1----:R-:W-:Y:S02]  /*0cb0*/  FSETP.GT.AND P5, PT, R46.reuse, 8.50705917302346158658e+37, PT ;  /* 0x7e8000002e00780b */ /* 0x042fe40003fa4000 */
[----:B------:R-:W-:Y:S02]  /*0cc0*/  FSETP.GEU.AND P6, PT, R46, 1.175494350822287508e-38, PT ;  /* 0x008000002e00780b */ /* 0x000fe40003fce000 */
[----:B------:R-:W-:-:S09]  /*0cd0*/  FSEL R45, R45, 1, P5 ;  /* 0x3f8000002d2d7808 */ /* 0x000fd20002800000 */
[----:B------:R-:W-:Y:S01]  /*0ce0*/  @P5 FMUL R46, R46, 0.25 ;  /* 0x3e8000002e2e5820 */ /* 0x000fe20000400000 */
[----:B------:R-:W-:Y:S01]  /*0cf0*/  ISETP.GE.AND P5, PT, R18, 0x149, PT ;  /* 0x000001491200780c */ /* 0x000fe20003fa6270 */
[----:B------:R-:W-:Y:S02]  /*0d00*/  @!P6 FMUL R45, R45, 16777216 ;  /* 0x4b8000002d2de820 */ /* 0x000fe40000400000 */
[----:B------:R-:W-:Y:S01]  /*0d10*/  @!P6 FMUL R46, R46, 16777216 ;  /* 0x4b8000002e2ee820 */ /* 0x000fe20000400000 */
[----:B------:R-:W-:Y:S01]  /*0d20*/  ISETP.LT.AND P6, PT, R47, 0x15500, !P5 ;  /* 0x000155002f00780c */ /* 0x000fe20006fc1270 */
[----:B------:R-:W-:Y:S01]  /*0d30*/  IMAD.WIDE R52, R51, 0x4, R52 ;  /* 0x0000000433347825 */ /* 0x000fe200078e0234 */
[----:B--2---:R-:W-:Y:S02]  /*0d40*/  SEL R48, R12, RZ, P4 ;  /* 0x000000ff0c307207 */ /* 0x004fe40002000000 */
[----:B------:R-:W-:Y:S02]  /*0d50*/  SEL R47, R13, RZ, P4 ;  /* 0x000000ff0d2f7207 */ /* 0x000fe40002000000 */
[----:B0-----:R-:W-:-:S02]  /*0d60*/  SEL R16, R14, RZ, P4 ;  /* 0x000000ff0e107207 */ /* 0x001fc40002000000 */
[----:B------:R-:W-:Y:S02]  /*0d70*/  SEL R17, R15, RZ, P4 ;  /* 0x000000ff0f117207 */ /* 0x000fe40002000000 */
[----:B------:R-:W-:-:S04]  /*0d80*/  LEA R50, P4, R19, UR6, 0x2 ;  /* 0x0000000613327c11 */ /* 0x000fc8000f8810ff */
[----:B------:R-:W-:Y:S02]  /*0d90*/  LEA.HI.X R51, R19, UR7, R49, 0x2, P4 ;  /* 0x0000000713337c11 */ /* 0x000fe4000a0f1431 */
[----:B------:R-:W-:Y:S02]  /*0da0*/  ISETP.GT.AND P4, PT, R18, 0x148, !P0 ;  /* 0x000001481200780c */ /* 0x000fe40004784270 */
[----:B------:R-:W-:Y:S02]  /*0db0*/  CS2R R12, SRZ ;  /* 0x00000000000c7805 */ /* 0x000fe4000001ff00 */
[----:B------:R-:W-:Y:S02]  /*0dc0*/  CS2R R14, SRZ ;  /* 0x00000000000e7805 */ /* 0x000fe4000001ff00 */
[----:B---3--:R-:W-:-:S04]  /*0dd0*/  SEL R19, R22, RZ, P2 ;  /* 0x000000ff16137207 */ /* 0x008fc80001000000 */
[----:B------:R0:W2:Y:S01]  /*0de0*/  @P6 LDG.E.128 R12, desc[UR4][R52.64] ;  /* 0x00000004340c6981 */ /* 0x0000a2000c1e1d00 */
[----:B------:R-:W-:Y:S02]  /*0df0*/  SEL R18, R23, RZ, P2 ;  /* 0x000000ff17127207 */ /* 0x000fe40001000000 */
[----:B------:R-:W-:Y:S02]  /*0e00*/  SEL R22, R16, R19, !P3 ;  /* 0x0000001310167207 */ /* 0x000fe40005800000 */
[----:B------:R-:W-:Y:S02]  /*0e10*/  SEL R23, R17, R18, !P3 ;  /* 0x0000001211177207 */ /* 0x000fe40005800000 */
[----:B------:R-:W-:Y:S02]  /*0e20*/  CS2R R16, SRZ ;  /* 0x0000000000107805 */ /* 0x000fe4000001ff00 */
[----:B------:R-:W-:-:S06]  /*0e30*/  CS2R R18, SRZ ;  /* 0x0000000000127805 */ /* 0x000fcc000001ff00 */
[----:B------:R-:W3:Y:S01]  /*0e40*/  @P4 LDG.E.128 R16, desc[UR4][R50.64+-0x14900] ;  /* 0xfeb7000432104981 */ /* 0x000ee2000c1e1d00 */
[----:B------:R-:W-:Y:S02]  /*0e50*/  SEL R49, R20, RZ, P2 ;  /* 0x000000ff14317207 */ /* 0x000fe40001000000 */
[----:B0-----:R-:W-:Y:S02]  /*0e60*/  SEL R52, R21, RZ, P2 ;  /* 0x000000ff15347207 */ /* 0x001fe40001000000 */
[----:B------:R-:W-:Y:S02]  /*0e70*/  SEL R20, R48, R49, !P3 ;  /* 0x0000003130147207 */ /* 0x000fe40005800000 */
[----:B------:R-:W-:Y:S01]  /*0e80*/  SEL R21, R47, R52, !P3 ;  /* 0x000000342f157207 */ /* 0x000fe20005800000 */
[----:B------:R-:W-:Y:S02]  /*0e90*/  FADD R47, R23, -R38 ;  /* 0x80000026172f7221 */ /* 0x000fe40000000000 */
[----:B------:R-:W-:-:S02]  /*0ea0*/  FADD R38, R20, -R35 ;  /* 0x8000002314267221 */ /* 0x000fc40000000000 */
[----:B----4-:R-:W-:Y:S01]  /*0eb0*/  FADD R35, R21, -R36 ;  /* 0x8000002415237221 */ /* 0x010fe20000000000 */
[----:B-----5:R-:W-:Y:S01]  /*0ec0*/  FADD R48, R22, -R37 ;  /* 0x8000002516307221 */ /* 0x020fe20000000000 */
[----:B------:R-:W-:Y:S02]  /*0ed0*/  FMUL R37, R34, R47 ;  /* 0x0000002f22257220 */ /* 0x000fe40000400000 */
[----:B------:R-:W-:Y:S01]  /*0ee0*/  FMUL R36, R32, R35 ;  /* 0x0000002320247220 */ /* 0x000fe20000400000 */
[----:B------:R-:W-:Y:S01]  /*0ef0*/  FMUL R47, R33, R48 ;  /* 0x00000030212f7220 */ /* 0x000fe20000400000 */
[----:B------:R-:W0:Y:S01]  /*0f00*/  LDC.64 R34, c[0x0][0x240] ;  /* 0x00009000ff227b82 */ /* 0x000e220000000a00 */
[----:B------:R-:W1:Y:S07]  /*0f10*/  MUFU.RCP R46, R46 ;  /* 0x0000002e002e7308 */ /* 0x000e6e0000001000 */
[----:B------:R-:W4:Y:S01]  /*0f20*/  LDC.64 R32, c[0x0][0x248] ;  /* 0x00009200ff207b82 */ /* 0x000f220000000a00 */
[----:B------:R-:W-:Y:S01]  /*0f30*/  FMUL R31, R31, R38 ;  /* 0x000000261f1f7220 */ /* 0x000fe20000400000 */
[----:B------:R-:W-:Y:S01]  /*0f40*/  FFMA R40, R36, R40, R43 ;  /* 0x0000002824287223 */ /* 0x000fe2000000002b */
[----:B------:R-:W-:Y:S01]  /*0f50*/  FFMA R41, R47, R41, R44 ;  /* 0x000000292f297223 */ /* 0x000fe2000000002c */
[----:B------:R-:W-:Y:S01]  /*0f60*/  FFMA R24, R37, R11, R24 ;  /* 0x0000000b25187223 */ /* 0x000fe20000000018 */
[----:B------:R-:W-:Y:S01]  /*0f70*/  FFMA R39, R31, R39, R42 ;  /* 0x000000271f277223 */ /* 0x000fe2000000002a */
[----:B-1----:R-:W-:-:S03]  /*0f80*/  FMUL R45, R46, R45 ;  /* 0x0000002d2e2d7220 */ /* 0x002fc60000400000 */
[----:B------:R-:W-:Y:S02]  /*0f90*/  FSETP.GEU.AND P2, PT, R24, RZ, PT ;  /* 0x000000ff1800720b */ /* 0x000fe40003f4e000 */
[----:B------:R-:W-:Y:S01]  /*0fa0*/  FSETP.GEU.AND P3, PT, R41, RZ, PT ;  /* 0x000000ff2900720b */ /* 0x000fe20003f6e000 */
[----:B0-----:R-:W-:-:S04]  /*0fb0*/  IMAD.WIDE R34, R5, 0x4, R34 ;  /* 0x0000000405227825 */ /* 0x001fc800078e0222 */
[----:B----4-:R-:W-:Y:S01]  /*0fc0*/  IMAD.WIDE R32, R5, 0x4, R32 ;  /* 0x0000000405207825 */ /* 0x010fe200078e0220 */
[----:B------:R0:W-:Y:S01]  /*0fd0*/  @!P1 STG.E.128 desc[UR4][R34.64], R20 ;  /* 0x0000001422009986 */ /* 0x0001e2000c101d04 */
[----:B--2---:R-:W-:Y:S02]  /*0fe0*/  SEL R12, R12, RZ, P6 ;  /* 0x000000ff0c0c7207 */ /* 0x004fe40003000000 */
[----:B------:R-:W-:Y:S02]  /*0ff0*/  SEL R13, R13, RZ, P6 ;  /* 0x000000ff0d0d7207 */ /* 0x000fe40003000000 */
[----:B------:R-:W-:Y:S02]  /*1000*/  SEL R15, R15, RZ, P6 ;  /* 0x000000ff0f0f7207 */ /* 0x000fe40003000000 */
[----:B------:R-:W-:Y:S02]  /*1010*/  SEL R14, R14, RZ, P6 ;  /* 0x000000ff0e0e7207 */ /* 0x000fe40003000000 */
[----:B---3--:R-:W-:-:S02]  /*1020*/  @P5 SEL R12, R16, RZ, P4 ;  /* 0x000000ff100c5207 */ /* 0x008fc40002000000 */
[----:B------:R-:W-:Y:S02]  /*1030*/  @P5 SEL R13, R17, RZ, P4 ;  /* 0x000000ff110d5207 */ /* 0x000fe40002000000 */
[----:B------:R-:W-:Y:S02]  /*1040*/  @P5 SEL R15, R19, RZ, P4 ;  /* 0x000000ff130f5207 */ /* 0x000fe40002000000 */
[----:B------:R-:W-:Y:S01]  /*1050*/  @P5 SEL R14, R18, RZ, P4 ;  /* 0x000000ff120e5207 */ /* 0x000fe20002000000 */
[----:B------:R-:W-:Y:S01]  /*1060*/  FADD R3, R12, -R3 ;  /* 0x800000030c037221 */ /* 0x000fe20000000000 */
[----:B------:R-:W-:Y:S01]  /*1070*/  FADD R11, R13, -R2 ;  /* 0x800000020d0b7221 */ /* 0x000fe20000000000 */
[----:B------:R-:W-:Y:S02]  /*1080*/  FADD R8, R15, -R8 ;  /* 0x800000080f087221 */ /* 0x000fe40000000000 */
[----:B------:R-:W-:Y:S01]  /*1090*/  FADD R7, R14, -R7 ;  /* 0x800000070e077221 */ /* 0x000fe20000000000 */
[----:B------:R-:W-:Y:S01]  /*10a0*/  FMUL R3, R10, R3 ;  /* 0x000000030a037220 */ /* 0x000fe20000400000 */
[----:B------:R-:W-:Y:S01]  /*10b0*/  FSETP.GEU.AND P4, PT, R40, RZ, PT ;  /* 0x000000ff2800720b */ /* 0x000fe20003f8e000 */
[----:B------:R-:W-:Y:S01]  /*10c0*/  FMUL R28, R28, R11 ;  /* 0x0000000b1c1c7220 */ /* 0x000fe20000400000 */
[----:B------:R-:W-:Y:S01]  /*10d0*/  FSETP.GEU.AND P5, PT, R39, RZ, PT ;  /* 0x000000ff2700720b */ /* 0x000fe20003fae000 */
[----:B------:R-:W-:Y:S01]  /*10e0*/  FMUL R2, R45, R8 ;  /* 0x000000082d027220 */ /* 0x000fe20000400000 */
[----:B------:R-:W-:Y:S01]  /*10f0*/  FMUL R30, R30, R7 ;  /* 0x000000071e1e7220 */ /* 0x000fe20000400000 */
[----:B------:R-:W-:Y:S01]  /*1100*/  FFMA R3, R3, R9, R26 ;  /* 0x0000000903037223 */ /* 0x000fe2000000001a */
[----:B------:R-:W-:Y:S01]  /*1110*/  SEL R11, R24, RZ, P2 ;  /* 0x000000ff180b7207 */ /* 0x000fe20001000000 */
[----:B------:R-:W-:Y:S01]  /*1120*/  FFMA R6, R28, R6, R25 ;  /* 0x000000061c067223 */ /* 0x000fe20000000019 */
[----:B------:R-:W-:Y:S01]  /*1130*/  SEL R10, R41, RZ, P3 ;  /* 0x000000ff290a7207 */ /* 0x000fe20001800000 */
[----:B------:R-:W-:Y:S01]  /*1140*/  FFMA R2, R2, R4, R29 ;  /* 0x0000000402027223 */ /* 0x000fe2000000001d */
[----:B------:R-:W-:Y:S01]  /*1150*/  SEL R9, R40, RZ, P4 ;  /* 0x000000ff28097207 */ /* 0x000fe20002000000 */
[----:B------:R-:W-:Y:S01]  /*1160*/  FFMA R0, R30, R0, R27 ;  /* 0x000000001e007223 */ /* 0x000fe2000000001b */
[----:B------:R-:W-:Y:S01]  /*1170*/  SEL R8, R39, RZ, P5 ;  /* 0x000000ff27087207 */ /* 0x000fe20002800000 */
[----:B------:R0:W-:Y:S01]  /*1180*/  @!P0 STG.E.128 desc[UR4][R34.64+0x800], R12 ;  /* 0x0008000c22008986 */ /* 0x0001e2000c101d04 */
[----:B------:R-:W-:-:S02]  /*1190*/  FSETP.GEU.AND P3, PT, R6, RZ, PT ;  /* 0x000000ff0600720b */ /* 0x000fc40003f6e000 */
[----:B------:R-:W-:Y:S01]  /*11a0*/  FSETP.GEU.AND P2, PT, R0, RZ, PT ;  /* 0x000000ff0000720b */ /* 0x000fe20003f4e000 */
[----:B------:R0:W-:Y:S01]  /*11b0*/  @!P1 STG.E.128 desc[UR4][R32.64], R8 ;  /* 0x0000000820009986 */ /* 0x0001e2000c101d04 */
[C---:B------:R-:W-:Y:S02]  /*11c0*/  FSETP.GEU.AND P1, PT, R2.reuse, RZ, PT ;  /* 0x000000ff0200720b */ /* 0x040fe40003f2e000 */
[----:B------:R-:W-:Y:S02]  /*11d0*/  FSETP.GEU.AND P4, PT, R3, RZ, PT ;  /* 0x000000ff0300720b */ /* 0x000fe40003f8e000 */
[----:B------:R-:W-:Y:S02]  /*11e0*/  SEL R19, R2, RZ, P1 ;  /* 0x000000ff02137207 */ /* 0x000fe40000800000 */
[----:B------:R-:W-:Y:S02]  /*11f0*/  SEL R18, R0, RZ, P2 ;  /* 0x000000ff00127207 */ /* 0x000fe40001000000 */
[----:B------:R-:W-:-:S02]  /*1200*/  SEL R17, R6, RZ, P3 ;  /* 0x000000ff06117207 */ /* 0x000fc40001800000 */
[----:B------:R-:W-:Y:S01]  /*1210*/  SEL R16, R3, RZ, P4 ;  /* 0x000000ff03107207 */ /* 0x000fe20002000000 */
[----:B0-----:R-:W-:Y:S06]  /*1220*/  @P0 EXIT ;  /* 0x000000000000094d */ /* 0x001fec0003800000 */
[----:B------:R-:W-:Y:S01]  /*1230*/  STG.E.128 desc[UR4][R32.64+0x800], R16 ;  /* 0x0008001020007986 */ /* 0x000fe2000c101d04 */
[----:B------:R-:W-:Y:S05]  /*1240*/  EXIT ;  /* 0x000000000000794d */ /* 0x000fea0003800000 */
.L_x_0:
[----:B------:R-:W-:-:S00]  /*1250*/  BRA `(.L_x_0) ;  /* 0xfffffffc00fc7947 */ /* 0x000fc0000383ffff */
[----:B------:R-:W-:-:S00]  /*1260*/  NOP ;  /* 0x0000000000007918 */ /* 0x000fc00000000000 */
        /* <DEDUP_REMOVED lines=9> */
.L_x_1:


//--------------------- .nv.global.init           --------------------------
	.section	.nv.global.init,"aw",@progbits
.nv.global.init:
	.type		_$_str,@object
	.size		_$_str,(_$_str_$_2 - _$_str)
_$_str:
        /*0000*/ 	.byte	0x5f, 0x5f, 0x43, 0x55, 0x44, 0x41, 0x5f, 0x46, 0x54, 0x5a, 0x00
	.type		_$_str_$_2,@object
	.size		_$_str_$_2,(.L_1 - _$_str_$_2)
_$_str_$_2:
        /*000b*/ 	.byte	0x5f, 0x5f, 0x43, 0x55, 0x44, 0x41, 0x5f, 0x50, 0x52, 0x45, 0x43, 0x5f, 0x53, 0x51, 0x52, 0x54
        /*001b*/ 	.byte	0x00
.L_1:


//--------------------- .nv.constant0.triton_poi_fused__native_batch_norm_legit_no_training_cat_relu_61 --------------------------
	.section	.nv.constant0.triton_poi_fused__native_batch_norm_legit_no_training_cat_relu_61,"a",@progbits
	.sectionflags	@""
	.align	4
.nv.constant0.triton_poi_fused__native_batch_norm_legit_no_training_cat_relu_61:
	.zero		596
